	.headerflags	@"EF_CUDA_TEXMODE_UNIFIED EF_CUDA_64BIT_ADDRESS EF_CUDA_ACCELERATORS EF_CUDA_SM90 EF_CUDA_VIRTUAL_SM(EF_CUDA_SM90)"
	.elftype	@"ET_EXEC"


//--------------------- .nv.info                  --------------------------
	.section	.nv.info,"",@"SHT_CUDA_INFO"
	.align	4


	//----- nvinfo : EIATTR_REGCOUNT
	.align		4
        /*0000*/ 	.byte	0x04, 0x2f
        /*0002*/ 	.short	(.L_3 - .L_2)
	.align		4
.L_2:
        /*0004*/ 	.word	index@(triton_poi_fused_add_convolution_mul_pow_reciprocal_sin_view_17)
        /*0008*/ 	.word	0x00000016


	//----- nvinfo : EIATTR_MIN_STACK_SIZE
	.align		4
.L_3:
        /*000c*/ 	.byte	0x04, 0x12
        /*000e*/ 	.short	(.L_5 - .L_4)
	.align		4
.L_4:
        /*0010*/ 	.word	index@(triton_poi_fused_add_convolution_mul_pow_reciprocal_sin_view_17)
        /*0014*/ 	.word	0x00000020


	//----- nvinfo : EIATTR_FRAME_SIZE
	.align		4
.L_5:
        /*0018*/ 	.byte	0x04, 0x11
        /*001a*/ 	.short	(.L_7 - .L_6)
	.align		4
.L_6:
        /*001c*/ 	.word	index@(triton_poi_fused_add_convolution_mul_pow_reciprocal_sin_view_17)
        /*0020*/ 	.word	0x00000020


	//----- nvinfo : EIATTR_MIN_STACK_SIZE
	.align		4
.L_7:
        /*0024*/ 	.byte	0x04, 0x12
        /*0026*/ 	.short	(.L_9 - .L_8)
	.align		4
.L_8:
        /*0028*/ 	.word	index@(triton_poi_fused_add_convolution_mul_pow_reciprocal_sin_view_17)
        /*002c*/ 	.word	0x00000020
.L_9:


//--------------------- .nv.info.triton_poi_fused_add_convolution_mul_pow_reciprocal_sin_view_17 --------------------------
	.section	.nv.info.triton_poi_fused_add_convolution_mul_pow_reciprocal_sin_view_17,"",@"SHT_CUDA_INFO"
	.sectionflags	@""
	.align	4


	//----- nvinfo : EIATTR_CUDA_API_VERSION
	.align		4
        /*0000*/ 	.byte	0x04, 0x37
        /*0002*/ 	.short	(.L_11 - .L_10)
.L_10:
        /*0004*/ 	.word	0x0000007c


	//----- nvinfo : EIATTR_KPARAM_INFO
	.align		4
.L_11:
        /*0008*/ 	.byte	0x04, 0x17
        /*000a*/ 	.short	(.L_13 - .L_12)
.L_12:
        /*000c*/ 	.word	0x00000000
        /*0010*/ 	.short	0x0008
        /*0012*/ 	.short	0x0040
        /*0014*/ 	.byte	0x00, 0xf0, 0x11, 0x00


	//----- nvinfo : EIATTR_KPARAM_INFO
	.align		4
.L_13:
        /*0018*/ 	.byte	0x04, 0x17
        /*001a*/ 	.short	(.L_15 - .L_14)
.L_14:
        /*001c*/ 	.word	0x00000000
        /*0020*/ 	.short	0x0007
        /*0022*/ 	.short	0x0038
        /*0024*/ 	.byte	0x00, 0xf4, 0x21, 0x00


	//----- nvinfo : EIATTR_KPARAM_INFO
	.align		4
.L_15:
        /*0028*/ 	.byte	0x04, 0x17
        /*002a*/ 	.short	(.L_17 - .L_16)
.L_16:
        /*002c*/ 	.word	0x00000000
        /*0030*/ 	.short	0x0006
        /*0032*/ 	.short	0x0030
        /*0034*/ 	.byte	0x00, 0xf4, 0x21, 0x00


	//----- nvinfo : EIATTR_KPARAM_INFO
	.align		4
.L_17:
        /*0038*/ 	.byte	0x04, 0x17
        /*003a*/ 	.short	(.L_19 - .L_18)
.L_18:
        /*003c*/ 	.word	0x00000000
        /*0040*/ 	.short	0x0005
        /*0042*/ 	.short	0x0028
        /*0044*/ 	.byte	0x00, 0xf4, 0x21, 0x00


	//----- nvinfo : EIATTR_KPARAM_INFO
	.align		4
.L_19:
        /*0048*/ 	.byte	0x04, 0x17
        /*004a*/ 	.short	(.L_21 - .L_20)
.L_20:
        /*004c*/ 	.word	0x00000000
        /*0050*/ 	.short	0x0004
        /*0052*/ 	.short	0x0020
        /*0054*/ 	.byte	0x00, 0xf4, 0x21, 0x00


	//----- nvinfo : EIATTR_KPARAM_INFO
	.align		4
.L_21:
        /*0058*/ 	.byte	0x04, 0x17
        /*005a*/ 	.short	(.L_23 - .L_22)
.L_22:
        /*005c*/ 	.word	0x00000000
        /*0060*/ 	.short	0x0003
        /*0062*/ 	.short	0x0018
        /*0064*/ 	.byte	0x00, 0xf4, 0x21, 0x00


	//----- nvinfo : EIATTR_KPARAM_INFO
	.align		4
.L_23:
        /*0068*/ 	.byte	0x04, 0x17
        /*006a*/ 	.short	(.L_25 - .L_24)
.L_24:
        /*006c*/ 	.word	0x00000000
        /*0070*/ 	.short	0x0002
        /*0072*/ 	.short	0x0010
        /*0074*/ 	.byte	0x00, 0xf4, 0x21, 0x00


	//----- nvinfo : EIATTR_KPARAM_INFO
	.align		4
.L_25:
        /*0078*/ 	.byte	0x04, 0x17
        /*007a*/ 	.short	(.L_27 - .L_26)
.L_26:
        /*007c*/ 	.word	0x00000000
        /*0080*/ 	.short	0x0001
        /*0082*/ 	.short	0x0008
        /*0084*/ 	.byte	0x00, 0xf4, 0x21, 0x00


	//----- nvinfo : EIATTR_KPARAM_INFO
	.align		4
.L_27:
        /*0088*/ 	.byte	0x04, 0x17
        /*008a*/ 	.short	(.L_29 - .L_28)
.L_28:
        /*008c*/ 	.word	0x00000000
        /*0090*/ 	.short	0x0000
        /*0092*/ 	.short	0x0000
        /*0094*/ 	.byte	0x00, 0xf4, 0x21, 0x00


	//----- nvinfo : EIATTR_SPARSE_MMA_MASK
	.align		4
.L_29:
        /*0098*/ 	.byte	0x03, 0x50
        /*009a*/ 	.short	0x0000


	//----- nvinfo : EIATTR_MAXREG_COUNT
	.align		4
        /*009c*/ 	.byte	0x03, 0x1b
        /*009e*/ 	.short	0x00ff


	//----- nvinfo : EIATTR_EXIT_INSTR_OFFSETS
	.align		4
        /*00a0*/ 	.byte	0x04, 0x1c
        /*00a2*/ 	.short	(.L_31 - .L_30)


	//   ....[0]....
.L_30:
        /*00a4*/ 	.word	0x000008c0


	//   ....[1]....
        /*00a8*/ 	.word	0x000008e0


	//----- nvinfo : EIATTR_REQNTID
	.align		4
.L_31:
        /*00ac*/ 	.byte	0x04, 0x10
        /*00ae*/ 	.short	(.L_33 - .L_32)
.L_32:
        /*00b0*/ 	.word	0x00000080
        /*00b4*/ 	.word	0x00000001
        /*00b8*/ 	.word	0x00000001


	//----- nvinfo : EIATTR_CRS_STACK_SIZE
	.align		4
.L_33:
        /*00bc*/ 	.byte	0x04, 0x1e
        /*00be*/ 	.short	(.L_35 - .L_34)
.L_34:
        /*00c0*/ 	.word	0x00000000


	//----- nvinfo : EIATTR_CBANK_PARAM_SIZE
	.align		4
.L_35:
        /*00c4*/ 	.byte	0x03, 0x19
        /*00c6*/ 	.short	0x0044


	//----- nvinfo : EIATTR_PARAM_CBANK
	.align		4
        /*00c8*/ 	.byte	0x04, 0x0a
        /*00ca*/ 	.short	(.L_37 - .L_36)
	.align		4
.L_36:
        /*00cc*/ 	.word	index@(.nv.constant0.triton_poi_fused_add_convolution_mul_pow_reciprocal_sin_view_17)
        /*00d0*/ 	.short	0x0210
        /*00d2*/ 	.short	0x0044


	//----- nvinfo : EIATTR_SW_WAR
	.align		4
.L_37:
        /*00d4*/ 	.byte	0x04, 0x36
        /*00d6*/ 	.short	(.L_39 - .L_38)
.L_38:
        /*00d8*/ 	.word	0x00000008
.L_39:


//--------------------- .nv.callgraph             --------------------------
	.section	.nv.callgraph,"",@"SHT_CUDA_CALLGRAPH"
	.align	4
	.sectionentsize	8
	.align		4
        /*0000*/ 	.word	0x00000000
	.align		4
        /*0004*/ 	.word	0xffffffff
	.align		4
        /*0008*/ 	.word	0x00000000
	.align		4
        /*000c*/ 	.word	0xfffffffe
	.align		4
        /*0010*/ 	.word	0x00000000
	.align		4
        /*0014*/ 	.word	0xfffffffd
	.align		4
        /*0018*/ 	.word	0x00000000
	.align		4
        /*001c*/ 	.word	0xfffffffc


//--------------------- .nv.constant4             --------------------------
	.section	.nv.constant4,"a",@progbits
	.align	8
	.align		8
.nv.constant4:
        /*0000*/ 	.dword	_$_str
	.align		8
        /*0008*/ 	.dword	__cudart_i2opi_f


//--------------------- .text.triton_poi_fused_add_convolution_mul_pow_reciprocal_sin_view_17 --------------------------
	.section	.text.triton_poi_fused_add_convolution_mul_pow_reciprocal_sin_view_17,"ax",@progbits
	.align	128
        .global         triton_poi_fused_add_convolution_mul_pow_reciprocal_sin_view_17
        .type           triton_poi_fused_add_convolution_mul_pow_reciprocal_sin_view_17,@function
        .size           triton_poi_fused_add_convolution_mul_pow_reciprocal_sin_view_17,(.L_x_4 - triton_poi_fused_add_convolution_mul_pow_reciprocal_sin_view_17)
        .other          triton_poi_fused_add_convolution_mul_pow_reciprocal_sin_view_17,@"STO_CUDA_ENTRY STV_DEFAULT"
triton_poi_fused_add_convolution_mul_pow_reciprocal_sin_view_17:
.text.triton_poi_fused_add_convolution_mul_pow_reciprocal_sin_view_17:
[----:B------:R-:W0:Y:S01]  /*0000*/  LDC R1, c[0x0][0x28] ;  /* 0x00000a00ff017b82 */ /* 0x000e220000000800 */
[----:B------:R-:W1:Y:S07]  /*0010*/  S2R R10, SR_TID.X ;  /* 0x00000000000a7919 */ /* 0x000e6e0000002100 */
[----:B------:R-:W2:Y:S01]  /*0020*/  LDC.64 R14, c[0x0][0x218] ;  /* 0x00008600ff0e7b82 */ /* 0x000ea20000000a00 */
[----:B------:R-:W-:Y:S01]  /*0030*/  HFMA2.MMA R0, -RZ, RZ, 0, 0 ;  /* 0x00000000ff007435 */ /* 0x000fe200000001ff */
[----:B0-----:R-:W-:Y:S01]  /*0040*/  VIADD R1, R1, 0xffffffe0 ;  /* 0xffffffe001017836 */ /* 0x001fe20000000000 */
[----:B------:R-:W0:Y:S05]  /*0050*/  S2R R3, SR_CTAID.X ;  /* 0x0000000000037919 */ /* 0x000e2a0000002500 */
[----:B------:R-:W3:Y:S08]  /*0060*/  LDC.64 R16, c[0x0][0x220] ;  /* 0x00008800ff107b82 */ /* 0x000ef00000000a00 */
[----:B------:R-:W4:Y:S01]  /*0070*/  LDC.64 R8, c[0x0][0x210] ;  /* 0x00008400ff087b82 */ /* 0x000f220000000a00 */
[----:B------:R-:W-:-:S07]  /*0080*/  ULDC.64 UR4, c[0x0][0x208] ;  /* 0x0000820000047ab9 */ /* 0x000fce0000000a00 */
[----:B------:R-:W5:Y:S01]  /*0090*/  LDC.64 R6, c[0x0][0x230] ;  /* 0x00008c00ff067b82 */ /* 0x000f620000000a00 */
[----:B-1----:R-:W-:-:S07]  /*00a0*/  LOP3.LUT R10, R10, 0x7f, RZ, 0xc0, !PT ;  /* 0x0000007f0a0a7812 */ /* 0x002fce00078ec0ff */
[----:B------:R-:W1:Y:S01]  /*00b0*/  LDC.64 R4, c[0x0][0x228] ;  /* 0x00008a00ff047b82 */ /* 0x000e620000000a00 */
[----:B0-----:R-:W-:-:S07]  /*00c0*/  IMAD R10, R3, 0x80, R10 ;  /* 0x00000080030a7824 */ /* 0x001fce00078e020a */
[----:B------:R-:W0:Y:S01]  /*00d0*/  LDC.64 R2, c[0x0][0x238] ;  /* 0x00008e00ff027b82 */ /* 0x000e220000000a00 */
[----:B------:R-:W-:Y:S01]  /*00e0*/  ISETP.GE.AND P1, PT, R10, 0x100, PT ;  /* 0x000001000a00780c */ /* 0x000fe20003f26270 */
[----:B------:R-:W-:-:S06]  /*00f0*/  IMAD.MOV.U32 R11, RZ, RZ, RZ ;  /* 0x000000ffff0b7224 */ /* 0x000fcc00078e00ff */
[----:B------:R-:W0:Y:S01]  /*0100*/  LDC.64 R12, c[0x0][0x240] ;  /* 0x00009000ff0c7b82 */ /* 0x000e220000000a00 */
[----:B------:R-:W-:Y:S01]  /*0110*/  CS2R R18, SRZ ;  /* 0x0000000000127805 */ /* 0x000fe2000001ff00 */
[----:B--2---:R-:W-:-:S04]  /*0120*/  IMAD.WIDE R14, R10, 0x4, R14 ;  /* 0x000000040a0e7825 */ /* 0x004fc800078e020e */
[C---:B---3--:R-:W-:Y:S01]  /*0130*/  IMAD.WIDE R16, R10.reuse, 0x4, R16 ;  /* 0x000000040a107825 */ /* 0x048fe200078e0210 */
[----:B------:R-:W2:Y:S03]  /*0140*/  @!P1 LDG.E R0, desc[UR4][R14.64] ;  /* 0x000000040e009981 */ /* 0x000ea6000c1e1900 */
[C---:B----4-:R-:W-:Y:S01]  /*0150*/  IMAD.WIDE R8, R10.reuse, 0x4, R8 ;  /* 0x000000040a087825 */ /* 0x050fe200078e0208 */
[----:B------:R-:W2:Y:S03]  /*0160*/  @!P1 LDG.E R11, desc[UR4][R16.64] ;  /* 0x00000004100b9981 */ /* 0x000ea6000c1e1900 */
[----:B-----5:R-:W-:Y:S01]  /*0170*/  IMAD.WIDE R6, R10, 0x4, R6 ;  /* 0x000000040a067825 */ /* 0x020fe200078e0206 */
[----:B-1----:R-:W3:Y:S04]  /*0180*/  LDG.E R5, desc[UR4][R4.64] ;  /* 0x0000000404057981 */ /* 0x002ee8000c1e1900 */
[----:B------:R-:W3:Y:S04]  /*0190*/  @!P1 LDG.E R18, desc[UR4][R8.64] ;  /* 0x0000000408129981 */ /* 0x000ee8000c1e1900 */
[----:B------:R-:W4:Y:S04]  /*01a0*/  @!P1 LDG.E R19, desc[UR4][R6.64] ;  /* 0x0000000406139981 */ /* 0x000f28000c1e1900 */
[----:B0-----:R-:W4:Y:S04]  /*01b0*/  LDG.E R2, desc[UR4][R2.64] ;  /* 0x0000000402027981 */ /* 0x001f28000c1e1900 */
[----:B------:R-:W5:Y:S01]  /*01c0*/  LDG.E R12, desc[UR4][R12.64] ;  /* 0x000000040c0c7981 */ /* 0x000f62000c1e1900 */
[----:B------:R-:W-:Y:S01]  /*01d0*/  BSSY B0, `(.L_x_0) ;  /* 0x000004d000007945 */ /* 0x000fe20003800000 */
[----:B--2---:R-:W-:Y:S01]  /*01e0*/  FADD R11, R11, R0 ;  /* 0x000000000b0b7221 */ /* 0x004fe20000000000 */
[----:B---3--:R-:W-:-:S04]  /*01f0*/  FADD R18, R5, R18 ;  /* 0x0000001205127221 */ /* 0x008fc80000000000 */
[----:B------:R-:W-:Y:S01]  /*0200*/  FADD R18, R18, R11 ;  /* 0x0000000b12127221 */ /* 0x000fe20000000000 */
[----:B----4-:R-:W-:-:S04]  /*0210*/  FADD R19, R2, R19 ;  /* 0x0000001302137221 */ /* 0x010fc80000000000 */
[----:B------:R-:W-:-:S04]  /*0220*/  FADD R11, R19, R18 ;  /* 0x00000012130b7221 */ /* 0x000fc80000000000 */
[----:B-----5:R-:W-:-:S04]  /*0230*/  FMUL R14, R12, R11 ;  /* 0x0000000b0c0e7220 */ /* 0x020fc80000400000 */
[----:B------:R-:W-:-:S06]  /*0240*/  FMUL R0, R14, 0.63661974668502807617 ;  /* 0x3f22f9830e007820 */ /* 0x000fcc0000400000 */
[----:B------:R-:W0:Y:S01]  /*0250*/  F2I.FTZ.NTZ R0, R0 ;  /* 0x0000000000007305 */ /* 0x000e220000213100 */
[----:B------:R-:W-:-:S05]  /*0260*/  FADD.FTZ R3, |R14|, -RZ ;  /* 0x800000ff0e037221 */ /* 0x000fca0000010200 */
[----:B------:R-:W-:Y:S02]  /*0270*/  FSETP.GE.AND P0, PT, R3, 105615, PT ;  /* 0x47ce47800300780b */ /* 0x000fe40003f06000 */
[----:B0-----:R-:W-:-:S05]  /*0280*/  I2FP.F32.S32 R5, R0 ;  /* 0x0000000000057245 */ /* 0x001fca0000201400 */
[----:B------:R-:W-:-:S04]  /*0290*/  FFMA.FTZ R2, R5, -1.5707962512969970703, R14 ;  /* 0xbfc90fda05027823 */ /* 0x000fc8000001000e */
[----:B------:R-:W-:Y:S01]  /*02a0*/  FFMA.FTZ R2, R5, -7.5497894158615963534e-08, R2 ;  /* 0xb3a2216805027823 */ /* 0x000fe20000010002 */
[----:B------:R-:W-:-:S03]  /*02b0*/  FADD R12, R12, 9.9999997171806853657e-10 ;  /* 0x3089705f0c0c7421 */ /* 0x000fc60000000000 */
[----:B------:R-:W-:Y:S01]  /*02c0*/  FFMA.FTZ R2, R5, -5.3903029534742383927e-15, R2 ;  /* 0xa7c234c505027823 */ /* 0x000fe20000010002 */
[----:B------:R-:W-:Y:S06]  /*02d0*/  @!P0 BRA `(.L_x_1) ;  /* 0x0000000000f08947 */ /* 0x000fec0003800000 */
[----:B------:R-:W-:-:S13]  /*02e0*/  FSETP.NEU.AND P0, PT, R3, +INF , PT ;  /* 0x7f8000000300780b */ /* 0x000fda0003f0d000 */
[----:B------:R-:W-:Y:S01]  /*02f0*/  @!P0 FMUL.FTZ R2, RZ, R14 ;  /* 0x0000000eff028220 */ /* 0x000fe20000410000 */
[----:B------:R-:W-:Y:S01]  /*0300*/  @!P0 IMAD.MOV.U32 R0, RZ, RZ, RZ ;  /* 0x000000ffff008224 */ /* 0x000fe200078e00ff */
[----:B------:R-:W-:Y:S06]  /*0310*/  @!P0 BRA `(.L_x_1) ;  /* 0x0000000000e08947 */ /* 0x000fec0003800000 */
[----:B------:R-:W-:Y:S01]  /*0320*/  SHF.R.U32.HI R15, RZ, 0x17, R14 ;  /* 0x00000017ff0f7819 */ /* 0x000fe2000001160e */
[----:B------:R-:W-:Y:S01]  /*0330*/  IMAD.MOV.U32 R0, RZ, RZ, RZ ;  /* 0x000000ffff007224 */ /* 0x000fe200078e00ff */
[----:B------:R-:W-:Y:S01]  /*0340*/  SHF.L.U32 R3, R14, 0x8, RZ ;  /* 0x000000080e037819 */ /* 0x000fe200000006ff */
[----:B------:R-:W-:Y:S01]  /*0350*/  IMAD.MOV.U32 R5, RZ, RZ, RZ ;  /* 0x000000ffff057224 */ /* 0x000fe200078e00ff */
[----:B------:R-:W-:Y:S01]  /*0360*/  LOP3.LUT R2, R15, 0xe0, RZ, 0xc0, !PT ;  /* 0x000000e00f027812 */ /* 0x000fe200078ec0ff */
[----:B------:R-:W-:Y:S01]  /*0370*/  IMAD.MOV.U32 R13, RZ, RZ, RZ ;  /* 0x000000ffff0d7224 */ /* 0x000fe200078e00ff */
[----:B------:R-:W-:Y:S01]  /*0380*/  LOP3.LUT R3, R3, 0x80000000, RZ, 0xfc, !PT ;  /* 0x8000000003037812 */ /* 0x000fe200078efcff */
[----:B------:R-:W-:Y:S01]  /*0390*/  ULDC.64 UR6, c[0x4][0x8] ;  /* 0x0100020000067ab9 */ /* 0x000fe20000000a00 */
[----:B------:R-:W-:Y:S01]  /*03a0*/  IADD3 R4, R2, -0x80, RZ ;  /* 0xffffff8002047810 */ /* 0x000fe20007ffe0ff */
[----:B------:R-:W-:-:S03]  /*03b0*/  IMAD.MOV.U32 R2, RZ, RZ, R1 ;  /* 0x000000ffff027224 */ /* 0x000fc600078e0001 */
[----:B------:R-:W-:-:S07]  /*03c0*/  SHF.R.U32.HI R4, RZ, 0x5, R4 ;  /* 0x00000005ff047819 */ /* 0x000fce0000011604 */
.L_x_2:
[----:B------:R-:W-:-:S04]  /*03d0*/  IADD3 R16, P0, R5, UR6, RZ ;  /* 0x0000000605107c10 */ /* 0x000fc8000ff1e0ff */
[----:B------:R-:W-:-:S06]  /*03e0*/  IADD3.X R17, R13, UR7, RZ, P0, !PT ;  /* 0x000000070d117c10 */ /* 0x000fcc00087fe4ff */
[----:B------:R-:W2:Y:S01]  /*03f0*/  LDG.E.CONSTANT R17, desc[UR4][R16.64] ;  /* 0x0000000410117981 */ /* 0x000ea2000c1e9900 */
[----:B------:R-:W-:Y:S01]  /*0400*/  IADD3 R5, P2, R5, 0x4, RZ ;  /* 0x0000000405057810 */ /* 0x000fe20007f5e0ff */
[----:B------:R-:W-:Y:S01]  /*0410*/  IMAD.MOV.U32 R7, RZ, RZ, RZ ;  /* 0x000000ffff077224 */ /* 0x000fe200078e00ff */
[----:B------:R-:W-:Y:S02]  /*0420*/  MOV R6, R0 ;  /* 0x0000000000067202 */ /* 0x000fe40000000f00 */
[----:B------:R-:W-:Y:S01]  /*0430*/  ISETP.NE.U32.AND P0, PT, R5, 0x18, PT ;  /* 0x000000180500780c */ /* 0x000fe20003f05070 */
[----:B------:R-:W-:-:S05]  /*0440*/  IMAD.X R13, RZ, RZ, R13, P2 ;  /* 0x000000ffff0d7224 */ /* 0x000fca00010e060d */
[----:B------:R-:W-:Y:S01]  /*0450*/  ISETP.NE.AND.EX P0, PT, R13, RZ, PT, P0 ;  /* 0x000000ff0d00720c */ /* 0x000fe20003f05300 */
[----:B--2---:R-:W-:-:S05]  /*0460*/  IMAD.WIDE.U32 R6, R3, R17, R6 ;  /* 0x0000001103067225 */ /* 0x004fca00078e0006 */
[----:B------:R0:W-:Y:S01]  /*0470*/  STL [R2], R6 ;  /* 0x0000000602007387 */ /* 0x0001e20000100800 */
[----:B------:R-:W-:Y:S01]  /*0480*/  MOV R0, R7 ;  /* 0x0000000700007202 */ /* 0x000fe20000000f00 */
[----:B0-----:R-:W-:-:S05]  /*0490*/  VIADD R2, R2, 0x4 ;  /* 0x0000000402027836 */ /* 0x001fca0000000000 */
[----:B------:R-:W-:Y:S05]  /*04a0*/  @P0 BRA `(.L_x_2) ;  /* 0xfffffffc00c80947 */ /* 0x000fea000383ffff */
[----:B------:R-:W-:Y:S01]  /*04b0*/  LOP3.LUT P0, R6, R15, 0x1f, RZ, 0xc0, !PT ;  /* 0x0000001f0f067812 */ /* 0x000fe2000780c0ff */
[----:B------:R-:W-:Y:S01]  /*04c0*/  IMAD R15, R4, -0x4, R1 ;  /* 0xfffffffc040f7824 */ /* 0x000fe200078e0201 */
[----:B------:R0:W-:Y:S04]  /*04d0*/  STL [R1+0x18], R0 ;  /* 0x0000180001007387 */ /* 0x0001e80000100800 */
[----:B------:R-:W2:Y:S04]  /*04e0*/  LDL R2, [R15+0x18] ;  /* 0x000018000f027983 */ /* 0x000ea80000100800 */
[----:B------:R-:W3:Y:S04]  /*04f0*/  LDL R3, [R15+0x14] ;  /* 0x000014000f037983 */ /* 0x000ee80000100800 */
[----:B------:R-:W4:Y:S01]  /*0500*/  @P0 LDL R7, [R15+0x10] ;  /* 0x000010000f070983 */ /* 0x000f220000100800 */
[----:B------:R-:W-:Y:S01]  /*0510*/  @P0 IADD3 R4, -R6, 0x20, RZ ;  /* 0x0000002006040810 */ /* 0x000fe20007ffe1ff */
[----:B------:R-:W-:Y:S01]  /*0520*/  UMOV UR6, 0x54442d19 ;  /* 0x54442d1900067882 */ /* 0x000fe20000000000 */
[----:B------:R-:W-:Y:S01]  /*0530*/  UMOV UR7, 0x3bf921fb ;  /* 0x3bf921fb00077882 */ /* 0x000fe20000000000 */
[----:B--2---:R-:W-:-:S02]  /*0540*/  @P0 SHF.L.U32 R5, R2, R6, RZ ;  /* 0x0000000602050219 */ /* 0x004fc400000006ff */
[----:B---3--:R-:W-:Y:S02]  /*0550*/  @P0 SHF.L.U32 R6, R3, R6, RZ ;  /* 0x0000000603060219 */ /* 0x008fe400000006ff */
[-C--:B----4-:R-:W-:Y:S02]  /*0560*/  @P0 SHF.R.U32.HI R7, RZ, R4.reuse, R7 ;  /* 0x00000004ff070219 */ /* 0x090fe40000011607 */
[----:B------:R-:W-:Y:S02]  /*0570*/  @P0 SHF.R.U32.HI R4, RZ, R4, R3 ;  /* 0x00000004ff040219 */ /* 0x000fe40000011603 */
[----:B------:R-:W-:-:S03]  /*0580*/  @P0 IADD3 R3, R6, R7, RZ ;  /* 0x0000000706030210 */ /* 0x000fc60007ffe0ff */
[----:B------:R-:W-:-:S05]  /*0590*/  @P0 IMAD.IADD R2, R5, 0x1, R4 ;  /* 0x0000000105020824 */ /* 0x000fca00078e0204 */
[C---:B------:R-:W-:Y:S01]  /*05a0*/  SHF.L.W.U32.HI R13, R3.reuse, 0x2, R2 ;  /* 0x00000002030d7819 */ /* 0x040fe20000010e02 */
[----:B------:R-:W-:-:S03]  /*05b0*/  IMAD.SHL.U32 R3, R3, 0x4, RZ ;  /* 0x0000000403037824 */ /* 0x000fc600078e00ff */
[----:B0-----:R-:W-:-:S04]  /*05c0*/  SHF.R.S32.HI R0, RZ, 0x1f, R13 ;  /* 0x0000001fff007819 */ /* 0x001fc8000001140d */
[C---:B------:R-:W-:Y:S02]  /*05d0*/  LOP3.LUT R6, R0.reuse, R3, RZ, 0x3c, !PT ;  /* 0x0000000300067212 */ /* 0x040fe400078e3cff */
[----:B------:R-:W-:-:S04]  /*05e0*/  LOP3.LUT R7, R0, R13, RZ, 0x3c, !PT ;  /* 0x0000000d00077212 */ /* 0x000fc800078e3cff */
[----:B------:R-:W0:Y:S01]  /*05f0*/  I2F.F64.S64 R4, R6 ;  /* 0x0000000600047312 */ /* 0x000e220000301c00 */
[----:B------:R-:W-:Y:S02]  /*0600*/  ISETP.GE.AND P0, PT, R14, RZ, PT ;  /* 0x000000ff0e00720c */ /* 0x000fe40003f06270 */
[----:B------:R-:W-:Y:S01]  /*0610*/  SHF.R.U32.HI R0, RZ, 0x1e, R2 ;  /* 0x0000001eff007819 */ /* 0x000fe20000011602 */
[----:B0-----:R-:W-:-:S03]  /*0620*/  DMUL R4, R4, UR6 ;  /* 0x0000000604047c28 */ /* 0x001fc60008000000 */
[C---:B------:R-:W-:Y:S02]  /*0630*/  LEA.HI R0, R13.reuse, R0, RZ, 0x1 ;  /* 0x000000000d007211 */ /* 0x040fe400078f08ff */
[----:B------:R-:W-:-:S05]  /*0640*/  LOP3.LUT R14, R13, R14, RZ, 0x3c, !PT ;  /* 0x0000000e0d0e7212 */ /* 0x000fca00078e3cff */
[----:B------:R-:W0:Y:S01]  /*0650*/  F2F.F32.F64 R4, R4 ;  /* 0x0000000400047310 */ /* 0x000e220000301000 */
[----:B------:R-:W-:Y:S02]  /*0660*/  IADD3 R2, -R0, RZ, RZ ;  /* 0x000000ff00027210 */ /* 0x000fe40007ffe1ff */
[----:B------:R-:W-:-:S03]  /*0670*/  ISETP.GE.AND P2, PT, R14, RZ, PT ;  /* 0x000000ff0e00720c */ /* 0x000fc60003f46270 */
[----:B------:R-:W-:Y:S01]  /*0680*/  @!P0 IMAD.MOV.U32 R0, RZ, RZ, R2 ;  /* 0x000000ffff008224 */ /* 0x000fe200078e0002 */
[----:B0-----:R-:W-:-:S09]  /*0690*/  FSEL R2, -R4, R4, !P2 ;  /* 0x0000000404027208 */ /* 0x001fd20005000100 */
.L_x_1:
[----:B------:R-:W-:Y:S05]  /*06a0*/  BSYNC B0 ;  /* 0x0000000000007941 */ /* 0x000fea0003800000 */
.L_x_0:
[----:B------:R-:W-:Y:S01]  /*06b0*/  LOP3.LUT R3, R0, 0x1, RZ, 0xc0, !PT ;  /* 0x0000000100037812 */ /* 0x000fe200078ec0ff */
[----:B------:R-:W-:Y:S01]  /*06c0*/  FMUL.FTZ R6, R2, R2 ;  /* 0x0000000202067220 */ /* 0x000fe20000410000 */
[C---:B------:R-:W-:Y:S01]  /*06d0*/  FSETP.GT.AND P0, PT, |R12|.reuse, 8.50705917302346158658e+37, PT ;  /* 0x7e8000000c00780b */ /* 0x040fe20003f04200 */
[----:B------:R-:W-:Y:S01]  /*06e0*/  IMAD.MOV.U32 R4, RZ, RZ, 0x3c0885e4 ;  /* 0x3c0885e4ff047424 */ /* 0x000fe200078e00ff */
[----:B------:R-:W-:Y:S01]  /*06f0*/  ISETP.NE.U32.AND P3, PT, R3, 0x1, PT ;  /* 0x000000010300780c */ /* 0x000fe20003f65070 */
[----:B------:R-:W-:Y:S01]  /*0700*/  ULDC.64 UR6, c[0x0][0x248] ;  /* 0x0000920000067ab9 */ /* 0x000fe20000000a00 */
[----:B------:R-:W-:Y:S01]  /*0710*/  FSETP.GEU.AND P2, PT, |R12|, 1.175494350822287508e-38, PT ;  /* 0x008000000c00780b */ /* 0x000fe20003f4e200 */
[----:B------:R0:W-:Y:S01]  /*0720*/  @!P1 STG.E desc[UR4][R8.64], R11 ;  /* 0x0000000b08009986 */ /* 0x0001e2000c101904 */
[----:B------:R-:W-:Y:S02]  /*0730*/  MOV R3, 0xb94d4153 ;  /* 0xb94d415300037802 */ /* 0x000fe40000000f00 */
[----:B------:R-:W-:-:S02]  /*0740*/  LOP3.LUT P4, RZ, R0, 0x2, RZ, 0xc0, !PT ;  /* 0x0000000200ff7812 */ /* 0x000fc4000788c0ff */
[----:B------:R-:W-:-:S03]  /*0750*/  FSEL R0, R2, 1, P3 ;  /* 0x3f80000002007808 */ /* 0x000fc60001800000 */
[----:B------:R-:W-:Y:S02]  /*0760*/  @P0 FMUL R12, R12, 0.25 ;  /* 0x3e8000000c0c0820 */ /* 0x000fe40000400000 */
[----:B------:R-:W-:Y:S01]  /*0770*/  @!P3 MOV R5, 0x37cbac00 ;  /* 0x37cbac000005b802 */ /* 0x000fe20000000f00 */
[----:B------:R-:W-:Y:S02]  /*0780*/  @!P3 IMAD.MOV.U32 R4, RZ, RZ, 0x3d2aaabb ;  /* 0x3d2aaabbff04b424 */ /* 0x000fe400078e00ff */
[----:B------:R-:W-:Y:S01]  /*0790*/  @!P2 FMUL R12, R12, 16777216 ;  /* 0x4b8000000c0ca820 */ /* 0x000fe20000400000 */
[C---:B------:R-:W-:Y:S01]  /*07a0*/  FFMA.FTZ R7, R6.reuse, R0, RZ ;  /* 0x0000000006077223 */ /* 0x040fe200000100ff */
[----:B------:R-:W-:Y:S01]  /*07b0*/  @!P3 FFMA.FTZ R3, R6, R5, -0.0013887860113754868507 ;  /* 0xbab607ed0603b423 */ /* 0x000fe20000010005 */
[----:B------:R-:W-:-:S03]  /*07c0*/  HFMA2.MMA R5, -RZ, RZ, -1.541015625, -0.052001953125 ;  /* 0xbe2aaaa8ff057435 */ /* 0x000fc600000001ff */
[----:B------:R-:W1:Y:S01]  /*07d0*/  MUFU.RCP R12, R12 ;  /* 0x0000000c000c7308 */ /* 0x000e620000001000 */
[----:B------:R-:W-:Y:S01]  /*07e0*/  FFMA.FTZ R4, R6, R3, R4 ;  /* 0x0000000306047223 */ /* 0x000fe20000010004 */
[----:B------:R-:W-:Y:S01]  /*07f0*/  IMAD.MOV.U32 R3, RZ, RZ, 0x3e800000 ;  /* 0x3e800000ff037424 */ /* 0x000fe200078e00ff */
[----:B------:R-:W-:-:S04]  /*0800*/  @!P3 MOV R5, 0xbeffffff ;  /* 0xbeffffff0005b802 */ /* 0x000fc80000000f00 */
[----:B------:R-:W-:Y:S01]  /*0810*/  FSEL R3, R3, 1, P0 ;  /* 0x3f80000003037808 */ /* 0x000fe20000000000 */
[----:B------:R-:W-:Y:S01]  /*0820*/  FFMA.FTZ R5, R6, R4, R5 ;  /* 0x0000000406057223 */ /* 0x000fe20000010005 */
[----:B------:R-:W-:-:S03]  /*0830*/  LEA R2, P0, R10, UR6, 0x2 ;  /* 0x000000060a027c11 */ /* 0x000fc6000f8010ff */
[----:B------:R-:W-:Y:S01]  /*0840*/  @!P2 FMUL R3, R3, 16777216 ;  /* 0x4b8000000303a820 */ /* 0x000fe20000400000 */
[----:B------:R-:W-:-:S03]  /*0850*/  FFMA.FTZ R0, R7, R5, R0 ;  /* 0x0000000507007223 */ /* 0x000fc60000010000 */
[----:B-1----:R-:W-:Y:S01]  /*0860*/  FMUL R4, R12, R3 ;  /* 0x000000030c047220 */ /* 0x002fe20000400000 */
[----:B------:R-:W-:Y:S01]  /*0870*/  @P4 FFMA.FTZ R0, R0, -1, RZ ;  /* 0xbf80000000004823 */ /* 0x000fe200000100ff */
[----:B------:R-:W-:-:S03]  /*0880*/  SHF.R.S32.HI R3, RZ, 0x1f, R10 ;  /* 0x0000001fff037819 */ /* 0x000fc6000001140a */
[----:B------:R-:W-:Y:S01]  /*0890*/  FMUL R0, R0, R0 ;  /* 0x0000000000007220 */ /* 0x000fe20000400000 */
[----:B------:R-:W-:-:S03]  /*08a0*/  LEA.HI.X R3, R10, UR7, R3, 0x2, P0 ;  /* 0x000000070a037c11 */ /* 0x000fc600080f1403 */
[----:B------:R-:W-:Y:S01]  /*08b0*/  FFMA R5, R4, R0, R11 ;  /* 0x0000000004057223 */ /* 0x000fe2000000000b */
[----:B0-----:R-:W-:Y:S06]  /*08c0*/  @P1 EXIT ;  /* 0x000000000000194d */ /* 0x001fec0003800000 */
[----:B------:R-:W-:Y:S01]  /*08d0*/  STG.E desc[UR4][R2.64], R5 ;  /* 0x0000000502007986 */ /* 0x000fe2000c101904 */
[----:B------:R-:W-:Y:S05]  /*08e0*/  EXIT ;  /* 0x000000000000794d */ /* 0x000fea0003800000 */
.L_x_3:
[----:B------:R-:W-:-:S00]  /*08f0*/  BRA `(.L_x_3) ;  /* 0xfffffffc00fc7947 */ /* 0x000fc0000383ffff */
[----:B------:R-:W-:-:S00]  /*0900*/  NOP ;  /* 0x0000000000007918 */ /* 0x000fc00000000000 */
[----:B------:R-:W-:-:S00]  /*0910*/  NOP ;  /* 0x0000000000007918 */ /* 0x000fc00000000000 */
[----:B------:R-:W-:-:S00]  /*0920*/  NOP ;  /* 0x0000000000007918 */ /* 0x000fc00000000000 */
[----:B------:R-:W-:-:S00]  /*0930*/  NOP ;  /* 0x0000000000007918 */ /* 0x000fc00000000000 */
[----:B------:R-:W-:-:S00]  /*0940*/  NOP ;  /* 0x0000000000007918 */ /* 0x000fc00000000000 */
[----:B------:R-:W-:-:S00]  /*0950*/  NOP ;  /* 0x0000000000007918 */ /* 0x000fc00000000000 */
[----:B------:R-:W-:-:S00]  /*0960*/  NOP ;  /* 0x0000000000007918 */ /* 0x000fc00000000000 */
[----:B------:R-:W-:-:S00]  /*0970*/  NOP ;  /* 0x0000000000007918 */ /* 0x000fc00000000000 */
.L_x_4:


//--------------------- .nv.global.init           --------------------------
	.section	.nv.global.init,"aw",@progbits
	.align	4
.nv.global.init:
	.type		__cudart_i2opi_f,@object
	.size		__cudart_i2opi_f,(_$_str - __cudart_i2opi_f)
__cudart_i2opi_f:
        /*0000*/ 	.byte	0x41, 0x90, 0x43, 0x3c, 0x99, 0x95, 0x62, 0xdb, 0xc0, 0xdd, 0x34, 0xf5, 0xd1, 0x57, 0x27, 0xfc
        /*0010*/ 	.byte	0x29, 0x15, 0x44, 0x4e, 0x6e, 0x83, 0xf9, 0xa2
	.type		_$_str,@object
	.size		_$_str,(.L_0 - _$_str)
_$_str:
        /*0018*/ 	.byte	0x5f, 0x5f, 0x43, 0x55, 0x44, 0x41, 0x5f, 0x46, 0x54, 0x5a, 0x00
.L_0:


//--------------------- .nv.constant0.triton_poi_fused_add_convolution_mul_pow_reciprocal_sin_view_17 --------------------------
	.section	.nv.constant0.triton_poi_fused_add_convolution_mul_pow_reciprocal_sin_view_17,"a",@progbits
	.sectionflags	@""
	.align	4
.nv.constant0.triton_poi_fused_add_convolution_mul_pow_reciprocal_sin_view_17:
	.zero		596
